	.headerflags	@"EF_CUDA_TEXMODE_UNIFIED EF_CUDA_64BIT_ADDRESS EF_CUDA_ACCELERATORS EF_CUDA_SM90 EF_CUDA_VIRTUAL_SM(EF_CUDA_SM90)"
	.elftype	@"ET_EXEC"


//--------------------- .nv.info                  --------------------------
	.section	.nv.info,"",@"SHT_CUDA_INFO"
	.align	4


	//----- nvinfo : EIATTR_REGCOUNT
	.align		4
        /*0000*/ 	.byte	0x04, 0x2f
        /*0002*/ 	.short	(.L_1 - .L_0)
	.align		4
.L_0:
        /*0004*/ 	.word	index@(triton_poi_fused_hardtanh_hardtanh_backward_mul_sigmoid_109)
        /*0008*/ 	.word	0x0000000c


	//----- nvinfo : EIATTR_MIN_STACK_SIZE
	.align		4
.L_1:
        /*000c*/ 	.byte	0x04, 0x12
        /*000e*/ 	.short	(.L_3 - .L_2)
	.align		4
.L_2:
        /*0010*/ 	.word	index@(triton_poi_fused_hardtanh_hardtanh_backward_mul_sigmoid_109)
        /*0014*/ 	.word	0x00000000


	//----- nvinfo : EIATTR_FRAME_SIZE
	.align		4
.L_3:
        /*0018*/ 	.byte	0x04, 0x11
        /*001a*/ 	.short	(.L_5 - .L_4)
	.align		4
.L_4:
        /*001c*/ 	.word	index@(triton_poi_fused_hardtanh_hardtanh_backward_mul_sigmoid_109)
        /*0020*/ 	.word	0x00000000


	//----- nvinfo : EIATTR_MIN_STACK_SIZE
	.align		4
.L_5:
        /*0024*/ 	.byte	0x04, 0x12
        /*0026*/ 	.short	(.L_7 - .L_6)
	.align		4
.L_6:
        /*0028*/ 	.word	index@(triton_poi_fused_hardtanh_hardtanh_backward_mul_sigmoid_109)
        /*002c*/ 	.word	0x00000000
.L_7:


//--------------------- .nv.info.triton_poi_fused_hardtanh_hardtanh_backward_mul_sigmoid_109 --------------------------
	.section	.nv.info.triton_poi_fused_hardtanh_hardtanh_backward_mul_sigmoid_109,"",@"SHT_CUDA_INFO"
	.sectionflags	@""
	.align	4


	//----- nvinfo : EIATTR_CUDA_API_VERSION
	.align		4
        /*0000*/ 	.byte	0x04, 0x37
        /*0002*/ 	.short	(.L_9 - .L_8)
.L_8:
        /*0004*/ 	.word	0x0000007c


	//----- nvinfo : EIATTR_KPARAM_INFO
	.align		4
.L_9:
        /*0008*/ 	.byte	0x04, 0x17
        /*000a*/ 	.short	(.L_11 - .L_10)
.L_10:
        /*000c*/ 	.word	0x00000000
        /*0010*/ 	.short	0x0004
        /*0012*/ 	.short	0x0020
        /*0014*/ 	.byte	0x00, 0xf0, 0x11, 0x00


	//----- nvinfo : EIATTR_KPARAM_INFO
	.align		4
.L_11:
        /*0018*/ 	.byte	0x04, 0x17
        /*001a*/ 	.short	(.L_13 - .L_12)
.L_12:
        /*001c*/ 	.word	0x00000000
        /*0020*/ 	.short	0x0003
        /*0022*/ 	.short	0x0018
        /*0024*/ 	.byte	0x00, 0xf4, 0x21, 0x00


	//----- nvinfo : EIATTR_KPARAM_INFO
	.align		4
.L_13:
        /*0028*/ 	.byte	0x04, 0x17
        /*002a*/ 	.short	(.L_15 - .L_14)
.L_14:
        /*002c*/ 	.word	0x00000000
        /*0030*/ 	.short	0x0002
        /*0032*/ 	.short	0x0010
        /*0034*/ 	.byte	0x00, 0xf4, 0x21, 0x00


	//----- nvinfo : EIATTR_KPARAM_INFO
	.align		4
.L_15:
        /*0038*/ 	.byte	0x04, 0x17
        /*003a*/ 	.short	(.L_17 - .L_16)
.L_16:
        /*003c*/ 	.word	0x00000000
        /*0040*/ 	.short	0x0001
        /*0042*/ 	.short	0x0008
        /*0044*/ 	.byte	0x00, 0xf4, 0x21, 0x00


	//----- nvinfo : EIATTR_KPARAM_INFO
	.align		4
.L_17:
        /*0048*/ 	.byte	0x04, 0x17
        /*004a*/ 	.short	(.L_19 - .L_18)
.L_18:
        /*004c*/ 	.word	0x00000000
        /*0050*/ 	.short	0x0000
        /*0052*/ 	.short	0x0000
        /*0054*/ 	.byte	0x00, 0xf4, 0x21, 0x00


	//----- nvinfo : EIATTR_SPARSE_MMA_MASK
	.align		4
.L_19:
        /*0058*/ 	.byte	0x03, 0x50
        /*005a*/ 	.short	0x0000


	//----- nvinfo : EIATTR_MAXREG_COUNT
	.align		4
        /*005c*/ 	.byte	0x03, 0x1b
        /*005e*/ 	.short	0x00ff


	//----- nvinfo : EIATTR_EXIT_INSTR_OFFSETS
	.align		4
        /*0060*/ 	.byte	0x04, 0x1c
        /*0062*/ 	.short	(.L_21 - .L_20)


	//   ....[0]....
.L_20:
        /*0064*/ 	.word	0x00000460


	//   ....[1]....
        /*0068*/ 	.word	0x00000480


	//----- nvinfo : EIATTR_REQNTID
	.align		4
.L_21:
        /*006c*/ 	.byte	0x04, 0x10
        /*006e*/ 	.short	(.L_23 - .L_22)
.L_22:
        /*0070*/ 	.word	0x00000080
        /*0074*/ 	.word	0x00000001
        /*0078*/ 	.word	0x00000001


	//----- nvinfo : EIATTR_CBANK_PARAM_SIZE
	.align		4
.L_23:
        /*007c*/ 	.byte	0x03, 0x19
        /*007e*/ 	.short	0x0024


	//----- nvinfo : EIATTR_PARAM_CBANK
	.align		4
        /*0080*/ 	.byte	0x04, 0x0a
        /*0082*/ 	.short	(.L_25 - .L_24)
	.align		4
.L_24:
        /*0084*/ 	.word	index@(.nv.constant0.triton_poi_fused_hardtanh_hardtanh_backward_mul_sigmoid_109)
        /*0088*/ 	.short	0x0210
        /*008a*/ 	.short	0x0024


	//----- nvinfo : EIATTR_SW_WAR
	.align		4
.L_25:
        /*008c*/ 	.byte	0x04, 0x36
        /*008e*/ 	.short	(.L_27 - .L_26)
.L_26:
        /*0090*/ 	.word	0x00000008
.L_27:


//--------------------- .nv.callgraph             --------------------------
	.section	.nv.callgraph,"",@"SHT_CUDA_CALLGRAPH"
	.align	4
	.sectionentsize	8
	.align		4
        /*0000*/ 	.word	0x00000000
	.align		4
        /*0004*/ 	.word	0xffffffff
	.align		4
        /*0008*/ 	.word	0x00000000
	.align		4
        /*000c*/ 	.word	0xfffffffe
	.align		4
        /*0010*/ 	.word	0x00000000
	.align		4
        /*0014*/ 	.word	0xfffffffd
	.align		4
        /*0018*/ 	.word	0x00000000
	.align		4
        /*001c*/ 	.word	0xfffffffc


//--------------------- .text.triton_poi_fused_hardtanh_hardtanh_backward_mul_sigmoid_109 --------------------------
	.section	.text.triton_poi_fused_hardtanh_hardtanh_backward_mul_sigmoid_109,"ax",@progbits
	.align	128
        .global         triton_poi_fused_hardtanh_hardtanh_backward_mul_sigmoid_109
        .type           triton_poi_fused_hardtanh_hardtanh_backward_mul_sigmoid_109,@function
        .size           triton_poi_fused_hardtanh_hardtanh_backward_mul_sigmoid_109,(.L_x_1 - triton_poi_fused_hardtanh_hardtanh_backward_mul_sigmoid_109)
        .other          triton_poi_fused_hardtanh_hardtanh_backward_mul_sigmoid_109,@"STO_CUDA_ENTRY STV_DEFAULT"
triton_poi_fused_hardtanh_hardtanh_backward_mul_sigmoid_109:
.text.triton_poi_fused_hardtanh_hardtanh_backward_mul_sigmoid_109:
[----:B------:R-:W0:Y:S02]  /*0000*/  LDC R1, c[0x0][0x28] ;  /* 0x00000a00ff017b82 */ /* 0x000e240000000800 */
[----:B------:R-:W1:Y:S01]  /*0010*/  S2R R0, SR_TID.X ;  /* 0x0000000000007919 */ /* 0x000e620000002100 */
[----:B------:R-:W2:Y:S01]  /*0020*/  LDC.64 R6, c[0x0][0x218] ;  /* 0x00008600ff067b82 */ /* 0x000ea20000000a00 */
[----:B------:R-:W-:Y:S01]  /*0030*/  CS2R R8, SRZ ;  /* 0x0000000000087805 */ /* 0x000fe2000001ff00 */
[----:B------:R-:W-:Y:S01]  /*0040*/  ULDC.64 UR4, c[0x0][0x208] ;  /* 0x0000820000047ab9 */ /* 0x000fe20000000a00 */
[----:B------:R-:W3:Y:S01]  /*0050*/  S2R R3, SR_CTAID.X ;  /* 0x0000000000037919 */ /* 0x000ee20000002500 */
[----:B------:R-:W-:Y:S01]  /*0060*/  ULDC.64 UR6, c[0x0][0x228] ;  /* 0x00008a0000067ab9 */ /* 0x000fe20000000a00 */
[----:B-1----:R-:W-:-:S05]  /*0070*/  IMAD.SHL.U32 R0, R0, 0x2, RZ ;  /* 0x0000000200007824 */ /* 0x002fca00078e00ff */
[----:B------:R-:W-:-:S05]  /*0080*/  LOP3.LUT R0, R0, 0xfe, RZ, 0xc0, !PT ;  /* 0x000000fe00007812 */ /* 0x000fca00078ec0ff */
[----:B---3--:R-:W-:-:S04]  /*0090*/  IMAD R0, R3, 0x100, R0 ;  /* 0x0000010003007824 */ /* 0x008fc800078e0200 */
[C---:B------:R-:W-:Y:S01]  /*00a0*/  IMAD.HI R2, R0.reuse, 0x7d8c42b3, RZ ;  /* 0x7d8c42b300027827 */ /* 0x040fe200078e02ff */
[----:B------:R-:W-:-:S04]  /*00b0*/  ISETP.GE.AND P2, PT, R0, 0x4140, PT ;  /* 0x000041400000780c */ /* 0x000fc80003f46270 */
[----:B------:R-:W-:-:S04]  /*00c0*/  SHF.R.U32.HI R3, RZ, 0x1f, R2 ;  /* 0x0000001fff037819 */ /* 0x000fc80000011602 */
[CC--:B------:R-:W-:Y:S02]  /*00d0*/  LEA.HI.SX32 R5, R2.reuse, R3.reuse, 0x17 ;  /* 0x0000000302057211 */ /* 0x0c0fe400078fbaff */
[----:B------:R-:W-:-:S03]  /*00e0*/  LEA.HI.SX32 R2, R2, R3, 0x15 ;  /* 0x0000000302027211 */ /* 0x000fc600078faaff */
[----:B------:R-:W-:-:S04]  /*00f0*/  IMAD R5, R5, -0x414, R0 ;  /* 0xfffffbec05057824 */ /* 0x000fc800078e0200 */
[----:B------:R-:W-:-:S04]  /*0100*/  IMAD R5, R2, 0x414, R5 ;  /* 0x0000041402057824 */ /* 0x000fc800078e0205 */
[----:B--2---:R-:W-:Y:S02]  /*0110*/  IMAD.WIDE R6, R5, 0x4, R6 ;  /* 0x0000000405067825 */ /* 0x004fe400078e0206 */
[----:B------:R-:W1:Y:S03]  /*0120*/  LDC.64 R4, c[0x0][0x210] ;  /* 0x00008400ff047b82 */ /* 0x000e660000000a00 */
[----:B------:R-:W2:Y:S01]  /*0130*/  @!P2 LDG.E.EL.64 R8, desc[UR4][R6.64] ;  /* 0x000000040608a981 */ /* 0x000ea2000c2e1b00 */
[----:B------:R-:W-:Y:S01]  /*0140*/  CS2R R2, SRZ ;  /* 0x0000000000027805 */ /* 0x000fe2000001ff00 */
[----:B-1----:R-:W-:-:S05]  /*0150*/  IMAD.WIDE R4, R0, 0x4, R4 ;  /* 0x0000000400047825 */ /* 0x002fca00078e0204 */
[----:B------:R1:W3:Y:S01]  /*0160*/  @!P2 LDG.E.64 R2, desc[UR4][R4.64] ;  /* 0x000000040402a981 */ /* 0x0002e2000c1e1b00 */
[----:B--2---:R-:W-:Y:S01]  /*0170*/  FADD R8, RZ, -R8 ;  /* 0x80000008ff087221 */ /* 0x004fe20000000000 */
[----:B------:R-:W-:-:S03]  /*0180*/  FADD R9, RZ, -R9 ;  /* 0x80000009ff097221 */ /* 0x000fc60000000000 */
[----:B------:R-:W-:Y:S01]  /*0190*/  FMUL R8, R8, 1.4426950216293334961 ;  /* 0x3fb8aa3b08087820 */ /* 0x000fe20000400000 */
[----:B------:R-:W-:-:S04]  /*01a0*/  FMUL R9, R9, 1.4426950216293334961 ;  /* 0x3fb8aa3b09097820 */ /* 0x000fc80000400000 */
[----:B------:R-:W-:Y:S02]  /*01b0*/  FSETP.GEU.AND P0, PT, R8, -126, PT ;  /* 0xc2fc00000800780b */ /* 0x000fe40003f0e000 */
[----:B------:R-:W-:-:S11]  /*01c0*/  FSETP.GEU.AND P1, PT, R9, -126, PT ;  /* 0xc2fc00000900780b */ /* 0x000fd60003f2e000 */
[----:B------:R-:W-:Y:S02]  /*01d0*/  @!P0 FMUL R8, R8, 0.5 ;  /* 0x3f00000008088820 */ /* 0x000fe40000400000 */
[----:B------:R-:W-:Y:S02]  /*01e0*/  @!P1 FMUL R9, R9, 0.5 ;  /* 0x3f00000009099820 */ /* 0x000fe40000400000 */
[----:B------:R-:W2:Y:S08]  /*01f0*/  MUFU.EX2 R6, R8 ;  /* 0x0000000800067308 */ /* 0x000eb00000000800 */
[----:B------:R-:W4:Y:S01]  /*0200*/  MUFU.EX2 R7, R9 ;  /* 0x0000000900077308 */ /* 0x000f220000000800 */
[----:B--2---:R-:W-:-:S04]  /*0210*/  @!P0 FMUL R6, R6, R6 ;  /* 0x0000000606068220 */ /* 0x004fc80000400000 */
[----:B-1----:R-:W-:Y:S01]  /*0220*/  FADD R4, R6, 1 ;  /* 0x3f80000006047421 */ /* 0x002fe20000000000 */
[----:B------:R-:W-:Y:S02]  /*0230*/  IMAD.MOV.U32 R6, RZ, RZ, 0x3e800000 ;  /* 0x3e800000ff067424 */ /* 0x000fe400078e00ff */
[----:B----4-:R-:W-:Y:S02]  /*0240*/  @!P1 FMUL R7, R7, R7 ;  /* 0x0000000707079220 */ /* 0x010fe40000400000 */
[----:B------:R-:W-:Y:S02]  /*0250*/  FSETP.GT.AND P0, PT, R4, 8.50705917302346158658e+37, PT ;  /* 0x7e8000000400780b */ /* 0x000fe40003f04000 */
[----:B------:R-:W-:Y:S02]  /*0260*/  FADD R5, R7, 1 ;  /* 0x3f80000007057421 */ /* 0x000fe40000000000 */
[----:B------:R-:W-:-:S03]  /*0270*/  FSEL R7, R6, 1, P0 ;  /* 0x3f80000006077808 */ /* 0x000fc60000000000 */
[----:B------:R-:W-:-:S04]  /*0280*/  FSETP.GT.AND P1, PT, R5, 8.50705917302346158658e+37, PT ;  /* 0x7e8000000500780b */ /* 0x000fc80003f24000 */
[----:B------:R-:W-:Y:S02]  /*0290*/  FSEL R6, R6, 1, P1 ;  /* 0x3f80000006067808 */ /* 0x000fe40000800000 */
[----:B------:R-:W-:-:S06]  /*02a0*/  @P0 FMUL R4, R4, 0.25 ;  /* 0x3e80000004040820 */ /* 0x000fcc0000400000 */
[----:B------:R-:W1:Y:S01]  /*02b0*/  MUFU.RCP R4, R4 ;  /* 0x0000000400047308 */ /* 0x000e620000001000 */
[----:B------:R-:W-:-:S07]  /*02c0*/  @P1 FMUL R5, R5, 0.25 ;  /* 0x3e80000005051820 */ /* 0x000fce0000400000 */
[----:B------:R-:W2:Y:S01]  /*02d0*/  MUFU.RCP R5, R5 ;  /* 0x0000000500057308 */ /* 0x000ea20000001000 */
[----:B-1----:R-:W-:Y:S01]  /*02e0*/  FMUL R9, R4, R7 ;  /* 0x0000000704097220 */ /* 0x002fe20000400000 */
[----:B------:R-:W-:-:S03]  /*02f0*/  IADD3 R4, P5, R0, UR6, RZ ;  /* 0x0000000600047c10 */ /* 0x000fc6000ffbe0ff */
[----:B---3--:R-:W-:Y:S01]  /*0300*/  FMUL R2, R9, R2 ;  /* 0x0000000209027220 */ /* 0x008fe20000400000 */
[----:B--2---:R-:W-:-:S04]  /*0310*/  FMUL R8, R5, R6 ;  /* 0x0000000605087220 */ /* 0x004fc80000400000 */
[----:B------:R-:W-:Y:S01]  /*0320*/  FSETP.GTU.AND P0, PT, R2, RZ, PT ;  /* 0x000000ff0200720b */ /* 0x000fe20003f0c000 */
[----:B------:R-:W1:Y:S01]  /*0330*/  LDC.64 R6, c[0x0][0x220] ;  /* 0x00008800ff067b82 */ /* 0x000e620000000a00 */
[----:B------:R-:W-:Y:S02]  /*0340*/  FMUL R3, R8, R3 ;  /* 0x0000000308037220 */ /* 0x000fe40000400000 */
[C---:B------:R-:W-:Y:S02]  /*0350*/  FSEL R8, R2.reuse, RZ, P0 ;  /* 0x000000ff02087208 */ /* 0x040fe40000000000 */
[----:B------:R-:W-:Y:S02]  /*0360*/  FSETP.GE.OR P0, PT, R2, 6, !P0 ;  /* 0x40c000000200780b */ /* 0x000fe40004706400 */
[----:B------:R-:W-:Y:S02]  /*0370*/  FSETP.GTU.AND P1, PT, R3, RZ, PT ;  /* 0x000000ff0300720b */ /* 0x000fe40003f2c000 */
[----:B------:R-:W-:-:S02]  /*0380*/  FSETP.GEU.AND P4, PT, R8, 6, PT ;  /* 0x40c000000800780b */ /* 0x000fc40003f8e000 */
[C---:B------:R-:W-:Y:S02]  /*0390*/  FSEL R9, R3.reuse, RZ, P1 ;  /* 0x000000ff03097208 */ /* 0x040fe40000800000 */
[----:B------:R-:W-:Y:S02]  /*03a0*/  FSETP.GE.OR P1, PT, R3, 6, !P1 ;  /* 0x40c000000300780b */ /* 0x000fe40004f26400 */
[C---:B------:R-:W-:Y:S02]  /*03b0*/  FSETP.GEU.AND P3, PT, R9.reuse, 6, PT ;  /* 0x40c000000900780b */ /* 0x040fe40003f6e000 */
[----:B------:R-:W-:Y:S02]  /*03c0*/  SEL R5, RZ, 0x1, !P0 ;  /* 0x00000001ff057807 */ /* 0x000fe40004000000 */
[----:B------:R-:W-:Y:S02]  /*03d0*/  FSETP.NAN.AND P6, PT, R8, R8, PT ;  /* 0x000000080800720b */ /* 0x000fe40003fc8000 */
[----:B------:R-:W-:-:S02]  /*03e0*/  FSETP.NAN.AND P0, PT, R9, R9, PT ;  /* 0x000000090900720b */ /* 0x000fc40003f08000 */
[----:B------:R-:W-:Y:S01]  /*03f0*/  @P4 SEL R8, R8, 0x40c00000, P6 ;  /* 0x40c0000008084807 */ /* 0x000fe20003000000 */
[----:B-1----:R-:W-:Y:S01]  /*0400*/  IMAD.WIDE R2, R0, 0x4, R6 ;  /* 0x0000000400027825 */ /* 0x002fe200078e0206 */
[----:B------:R-:W-:-:S03]  /*0410*/  SEL R6, RZ, 0x100, !P1 ;  /* 0x00000100ff067807 */ /* 0x000fc60004800000 */
[----:B------:R-:W-:Y:S02]  /*0420*/  @P3 SEL R9, R9, 0x40c00000, P0 ;  /* 0x40c0000009093807 */ /* 0x000fe40000000000 */
[----:B------:R-:W-:Y:S01]  /*0430*/  IMAD.IADD R7, R5, 0x1, R6 ;  /* 0x0000000105077824 */ /* 0x000fe200078e0206 */
[----:B------:R-:W-:Y:S02]  /*0440*/  LEA.HI.X.SX32 R5, R0, UR7, 0x1, P5 ;  /* 0x0000000700057c11 */ /* 0x000fe4000a8f0eff */
[----:B------:R1:W-:Y:S01]  /*0450*/  @!P2 STG.E.64 desc[UR4][R2.64], R8 ;  /* 0x000000080200a986 */ /* 0x0003e2000c101b04 */
[----:B------:R-:W-:Y:S05]  /*0460*/  @P2 EXIT ;  /* 0x000000000000294d */ /* 0x000fea0003800000 */
[----:B------:R-:W-:Y:S01]  /*0470*/  STG.E.U16 desc[UR4][R4.64], R7 ;  /* 0x0000000704007986 */ /* 0x000fe2000c101504 */
[----:B------:R-:W-:Y:S05]  /*0480*/  EXIT ;  /* 0x000000000000794d */ /* 0x000fea0003800000 */
.L_x_0:
[----:B------:R-:W-:-:S00]  /*0490*/  BRA `(.L_x_0) ;  /* 0xfffffffc00fc7947 */ /* 0x000fc0000383ffff */
[----:B------:R-:W-:-:S00]  /*04a0*/  NOP ;  /* 0x0000000000007918 */ /* 0x000fc00000000000 */
        /* <DEDUP_REMOVED lines=13> */
.L_x_1:


//--------------------- .nv.constant0.triton_poi_fused_hardtanh_hardtanh_backward_mul_sigmoid_109 --------------------------
	.section	.nv.constant0.triton_poi_fused_hardtanh_hardtanh_backward_mul_sigmoid_109,"a",@progbits
	.sectionflags	@""
	.align	4
.nv.constant0.triton_poi_fused_hardtanh_hardtanh_backward_mul_sigmoid_109:
	.zero		564
